	.headerflags	@"EF_CUDA_TEXMODE_UNIFIED EF_CUDA_64BIT_ADDRESS EF_CUDA_ACCELERATORS EF_CUDA_SM90 EF_CUDA_VIRTUAL_SM(EF_CUDA_SM90)"
	.elftype	@"ET_EXEC"


//--------------------- .nv.info                  --------------------------
	.section	.nv.info,"",@"SHT_CUDA_INFO"
	.align	4


	//----- nvinfo : EIATTR_REGCOUNT
	.align		4
        /*0000*/ 	.byte	0x04, 0x2f
        /*0002*/ 	.short	(.L_1 - .L_0)
	.align		4
.L_0:
        /*0004*/ 	.word	index@(triton_poi_fused_convolution_relu_52)
        /*0008*/ 	.word	0x0000000c


	//----- nvinfo : EIATTR_MIN_STACK_SIZE
	.align		4
.L_1:
        /*000c*/ 	.byte	0x04, 0x12
        /*000e*/ 	.short	(.L_3 - .L_2)
	.align		4
.L_2:
        /*0010*/ 	.word	index@(triton_poi_fused_convolution_relu_52)
        /*0014*/ 	.word	0x00000000


	//----- nvinfo : EIATTR_FRAME_SIZE
	.align		4
.L_3:
        /*0018*/ 	.byte	0x04, 0x11
        /*001a*/ 	.short	(.L_5 - .L_4)
	.align		4
.L_4:
        /*001c*/ 	.word	index@(triton_poi_fused_convolution_relu_52)
        /*0020*/ 	.word	0x00000000


	//----- nvinfo : EIATTR_MIN_STACK_SIZE
	.align		4
.L_5:
        /*0024*/ 	.byte	0x04, 0x12
        /*0026*/ 	.short	(.L_7 - .L_6)
	.align		4
.L_6:
        /*0028*/ 	.word	index@(triton_poi_fused_convolution_relu_52)
        /*002c*/ 	.word	0x00000000
.L_7:


//--------------------- .nv.info.triton_poi_fused_convolution_relu_52 --------------------------
	.section	.nv.info.triton_poi_fused_convolution_relu_52,"",@"SHT_CUDA_INFO"
	.sectionflags	@""
	.align	4


	//----- nvinfo : EIATTR_CUDA_API_VERSION
	.align		4
        /*0000*/ 	.byte	0x04, 0x37
        /*0002*/ 	.short	(.L_9 - .L_8)
.L_8:
        /*0004*/ 	.word	0x0000007c


	//----- nvinfo : EIATTR_KPARAM_INFO
	.align		4
.L_9:
        /*0008*/ 	.byte	0x04, 0x17
        /*000a*/ 	.short	(.L_11 - .L_10)
.L_10:
        /*000c*/ 	.word	0x00000000
        /*0010*/ 	.short	0x0002
        /*0012*/ 	.short	0x0010
        /*0014*/ 	.byte	0x00, 0xf0, 0x11, 0x00


	//----- nvinfo : EIATTR_KPARAM_INFO
	.align		4
.L_11:
        /*0018*/ 	.byte	0x04, 0x17
        /*001a*/ 	.short	(.L_13 - .L_12)
.L_12:
        /*001c*/ 	.word	0x00000000
        /*0020*/ 	.short	0x0001
        /*0022*/ 	.short	0x0008
        /*0024*/ 	.byte	0x00, 0xf4, 0x21, 0x00


	//----- nvinfo : EIATTR_KPARAM_INFO
	.align		4
.L_13:
        /*0028*/ 	.byte	0x04, 0x17
        /*002a*/ 	.short	(.L_15 - .L_14)
.L_14:
        /*002c*/ 	.word	0x00000000
        /*0030*/ 	.short	0x0000
        /*0032*/ 	.short	0x0000
        /*0034*/ 	.byte	0x00, 0xf4, 0x21, 0x00


	//----- nvinfo : EIATTR_SPARSE_MMA_MASK
	.align		4
.L_15:
        /*0038*/ 	.byte	0x03, 0x50
        /*003a*/ 	.short	0x0000


	//----- nvinfo : EIATTR_MAXREG_COUNT
	.align		4
        /*003c*/ 	.byte	0x03, 0x1b
        /*003e*/ 	.short	0x00ff


	//----- nvinfo : EIATTR_EXIT_INSTR_OFFSETS
	.align		4
        /*0040*/ 	.byte	0x04, 0x1c
        /*0042*/ 	.short	(.L_17 - .L_16)


	//   ....[0]....
.L_16:
        /*0044*/ 	.word	0x00000180


	//----- nvinfo : EIATTR_REQNTID
	.align		4
.L_17:
        /*0048*/ 	.byte	0x04, 0x10
        /*004a*/ 	.short	(.L_19 - .L_18)
.L_18:
        /*004c*/ 	.word	0x00000080
        /*0050*/ 	.word	0x00000001
        /*0054*/ 	.word	0x00000001


	//----- nvinfo : EIATTR_CBANK_PARAM_SIZE
	.align		4
.L_19:
        /*0058*/ 	.byte	0x03, 0x19
        /*005a*/ 	.short	0x0014


	//----- nvinfo : EIATTR_PARAM_CBANK
	.align		4
        /*005c*/ 	.byte	0x04, 0x0a
        /*005e*/ 	.short	(.L_21 - .L_20)
	.align		4
.L_20:
        /*0060*/ 	.word	index@(.nv.constant0.triton_poi_fused_convolution_relu_52)
        /*0064*/ 	.short	0x0210
        /*0066*/ 	.short	0x0014


	//----- nvinfo : EIATTR_SW_WAR
	.align		4
.L_21:
        /*0068*/ 	.byte	0x04, 0x36
        /*006a*/ 	.short	(.L_23 - .L_22)
.L_22:
        /*006c*/ 	.word	0x00000008
.L_23:


//--------------------- .nv.callgraph             --------------------------
	.section	.nv.callgraph,"",@"SHT_CUDA_CALLGRAPH"
	.align	4
	.sectionentsize	8
	.align		4
        /*0000*/ 	.word	0x00000000
	.align		4
        /*0004*/ 	.word	0xffffffff
	.align		4
        /*0008*/ 	.word	0x00000000
	.align		4
        /*000c*/ 	.word	0xfffffffe
	.align		4
        /*0010*/ 	.word	0x00000000
	.align		4
        /*0014*/ 	.word	0xfffffffd
	.align		4
        /*0018*/ 	.word	0x00000000
	.align		4
        /*001c*/ 	.word	0xfffffffc


//--------------------- .text.triton_poi_fused_convolution_relu_52 --------------------------
	.section	.text.triton_poi_fused_convolution_relu_52,"ax",@progbits
	.align	128
        .global         triton_poi_fused_convolution_relu_52
        .type           triton_poi_fused_convolution_relu_52,@function
        .size           triton_poi_fused_convolution_relu_52,(.L_x_1 - triton_poi_fused_convolution_relu_52)
        .other          triton_poi_fused_convolution_relu_52,@"STO_CUDA_ENTRY STV_DEFAULT"
triton_poi_fused_convolution_relu_52:
.text.triton_poi_fused_convolution_relu_52:
[----:B------:R-:W-:Y:S01]  /*0000*/  LDC R1, c[0x0][0x28] ;  /* 0x00000a00ff017b82 */ /* 0x000fe20000000800 */
[----:B------:R-:W1:Y:S07]  /*0010*/  S2R R0, SR_TID.X ;  /* 0x0000000000007919 */ /* 0x000e6e0000002100 */
[----:B------:R-:W2:Y:S01]  /*0020*/  LDC.64 R4, c[0x0][0x218] ;  /* 0x00008600ff047b82 */ /* 0x000ea20000000a00 */
[----:B------:R-:W-:Y:S01]  /*0030*/  ULDC.64 UR4, c[0x0][0x208] ;  /* 0x0000820000047ab9 */ /* 0x000fe20000000a00 */
[----:B------:R-:W3:Y:S01]  /*0040*/  S2R R7, SR_CTAID.X ;  /* 0x0000000000077919 */ /* 0x000ee20000002500 */
[----:B-1----:R-:W-:-:S02]  /*0050*/  LOP3.LUT R0, R0, 0x7f, RZ, 0xc0, !PT ;  /* 0x0000007f00007812 */ /* 0x002fc400078ec0ff */
[----:B---3--:R-:W-:-:S03]  /*0060*/  SHF.R.S32.HI R2, RZ, 0x18, R7 ;  /* 0x00000018ff027819 */ /* 0x008fc60000011407 */
[----:B------:R-:W-:Y:S01]  /*0070*/  IMAD R7, R7, 0x80, R0 ;  /* 0x0000008007077824 */ /* 0x000fe200078e0200 */
[----:B------:R-:W-:Y:S02]  /*0080*/  SGXT R0, R2, 0x1 ;  /* 0x000000010200781a */ /* 0x000fe40000000200 */
[----:B------:R-:W1:Y:S02]  /*0090*/  LDC.64 R2, c[0x0][0x210] ;  /* 0x00008400ff027b82 */ /* 0x000e640000000a00 */
[----:B------:R-:W-:-:S04]  /*00a0*/  LEA.HI R0, R0, R7, RZ, 0x4 ;  /* 0x0000000700007211 */ /* 0x000fc800078f20ff */
[--C-:B------:R-:W-:Y:S02]  /*00b0*/  SHF.R.S32.HI R6, RZ, 0x4, R0.reuse ;  /* 0x00000004ff067819 */ /* 0x100fe40000011400 */
[----:B------:R-:W-:-:S04]  /*00c0*/  SHF.R.S32.HI R9, RZ, 0x1f, R0 ;  /* 0x0000001fff097819 */ /* 0x000fc80000011400 */
[----:B------:R-:W-:-:S04]  /*00d0*/  LEA.HI R9, R9, R6, RZ, 0x8 ;  /* 0x0000000609097211 */ /* 0x000fc800078f40ff */
[----:B------:R-:W-:-:S05]  /*00e0*/  LOP3.LUT R9, R9, 0xffffff00, RZ, 0xc0, !PT ;  /* 0xffffff0009097812 */ /* 0x000fca00078ec0ff */
[----:B------:R-:W-:Y:S02]  /*00f0*/  IMAD.IADD R9, R6, 0x1, -R9 ;  /* 0x0000000106097824 */ /* 0x000fe400078e0a09 */
[----:B-1----:R-:W-:-:S04]  /*0100*/  IMAD.WIDE R2, R7, 0x4, R2 ;  /* 0x0000000407027825 */ /* 0x002fc800078e0202 */
[----:B--2---:R-:W-:Y:S01]  /*0110*/  IMAD.WIDE R4, R9, 0x4, R4 ;  /* 0x0000000409047825 */ /* 0x004fe200078e0204 */
[----:B------:R-:W2:Y:S05]  /*0120*/  LDG.E R0, desc[UR4][R2.64] ;  /* 0x0000000402007981 */ /* 0x000eaa000c1e1900 */
[----:B------:R-:W2:Y:S02]  /*0130*/  LDG.E.EL R5, desc[UR4][R4.64] ;  /* 0x0000000404057981 */ /* 0x000ea4000c2e1900 */
[C---:B--2---:R-:W-:Y:S01]  /*0140*/  FADD R6, R0.reuse, R5 ;  /* 0x0000000500067221 */ /* 0x044fe20000000000 */
[----:B------:R-:W-:-:S04]  /*0150*/  FSETP.GEU.AND P0, PT, R0, -R5, PT ;  /* 0x800000050000720b */ /* 0x000fc80003f0e000 */
[----:B------:R-:W-:-:S05]  /*0160*/  FSEL R7, R6, RZ, P0 ;  /* 0x000000ff06077208 */ /* 0x000fca0000000000 */
[----:B------:R-:W-:Y:S01]  /*0170*/  STG.E desc[UR4][R2.64], R7 ;  /* 0x0000000702007986 */ /* 0x000fe2000c101904 */
[----:B------:R-:W-:Y:S05]  /*0180*/  EXIT ;  /* 0x000000000000794d */ /* 0x000fea0003800000 */
.L_x_0:
[----:B------:R-:W-:-:S00]  /*0190*/  BRA `(.L_x_0) ;  /* 0xfffffffc00fc7947 */ /* 0x000fc0000383ffff */
[----:B------:R-:W-:-:S00]  /*01a0*/  NOP ;  /* 0x0000000000007918 */ /* 0x000fc00000000000 */
        /* <DEDUP_REMOVED lines=13> */
.L_x_1:


//--------------------- .nv.constant0.triton_poi_fused_convolution_relu_52 --------------------------
	.section	.nv.constant0.triton_poi_fused_convolution_relu_52,"a",@progbits
	.sectionflags	@""
	.align	4
.nv.constant0.triton_poi_fused_convolution_relu_52:
	.zero		548
